	.headerflags	@"EF_CUDA_TEXMODE_UNIFIED EF_CUDA_64BIT_ADDRESS EF_CUDA_ACCELERATORS EF_CUDA_SM90 EF_CUDA_VIRTUAL_SM(EF_CUDA_SM90)"
	.elftype	@"ET_EXEC"


//--------------------- .nv.info                  --------------------------
	.section	.nv.info,"",@"SHT_CUDA_INFO"
	.align	4


	//----- nvinfo : EIATTR_REGCOUNT
	.align		4
        /*0000*/ 	.byte	0x04, 0x2f
        /*0002*/ 	.short	(.L_1 - .L_0)
	.align		4
.L_0:
        /*0004*/ 	.word	index@(triton_poi_fused_convolution_relu_40)
        /*0008*/ 	.word	0x0000000c


	//----- nvinfo : EIATTR_MIN_STACK_SIZE
	.align		4
.L_1:
        /*000c*/ 	.byte	0x04, 0x12
        /*000e*/ 	.short	(.L_3 - .L_2)
	.align		4
.L_2:
        /*0010*/ 	.word	index@(triton_poi_fused_convolution_relu_40)
        /*0014*/ 	.word	0x00000000


	//----- nvinfo : EIATTR_FRAME_SIZE
	.align		4
.L_3:
        /*0018*/ 	.byte	0x04, 0x11
        /*001a*/ 	.short	(.L_5 - .L_4)
	.align		4
.L_4:
        /*001c*/ 	.word	index@(triton_poi_fused_convolution_relu_40)
        /*0020*/ 	.word	0x00000000


	//----- nvinfo : EIATTR_MIN_STACK_SIZE
	.align		4
.L_5:
        /*0024*/ 	.byte	0x04, 0x12
        /*0026*/ 	.short	(.L_7 - .L_6)
	.align		4
.L_6:
        /*0028*/ 	.word	index@(triton_poi_fused_convolution_relu_40)
        /*002c*/ 	.word	0x00000000
.L_7:


//--------------------- .nv.info.triton_poi_fused_convolution_relu_40 --------------------------
	.section	.nv.info.triton_poi_fused_convolution_relu_40,"",@"SHT_CUDA_INFO"
	.sectionflags	@""
	.align	4


	//----- nvinfo : EIATTR_CUDA_API_VERSION
	.align		4
        /*0000*/ 	.byte	0x04, 0x37
        /*0002*/ 	.short	(.L_9 - .L_8)
.L_8:
        /*0004*/ 	.word	0x0000007c


	//----- nvinfo : EIATTR_KPARAM_INFO
	.align		4
.L_9:
        /*0008*/ 	.byte	0x04, 0x17
        /*000a*/ 	.short	(.L_11 - .L_10)
.L_10:
        /*000c*/ 	.word	0x00000000
        /*0010*/ 	.short	0x0002
        /*0012*/ 	.short	0x0010
        /*0014*/ 	.byte	0x00, 0xf0, 0x11, 0x00


	//----- nvinfo : EIATTR_KPARAM_INFO
	.align		4
.L_11:
        /*0018*/ 	.byte	0x04, 0x17
        /*001a*/ 	.short	(.L_13 - .L_12)
.L_12:
        /*001c*/ 	.word	0x00000000
        /*0020*/ 	.short	0x0001
        /*0022*/ 	.short	0x0008
        /*0024*/ 	.byte	0x00, 0xf4, 0x21, 0x00


	//----- nvinfo : EIATTR_KPARAM_INFO
	.align		4
.L_13:
        /*0028*/ 	.byte	0x04, 0x17
        /*002a*/ 	.short	(.L_15 - .L_14)
.L_14:
        /*002c*/ 	.word	0x00000000
        /*0030*/ 	.short	0x0000
        /*0032*/ 	.short	0x0000
        /*0034*/ 	.byte	0x00, 0xf4, 0x21, 0x00


	//----- nvinfo : EIATTR_SPARSE_MMA_MASK
	.align		4
.L_15:
        /*0038*/ 	.byte	0x03, 0x50
        /*003a*/ 	.short	0x0000


	//----- nvinfo : EIATTR_MAXREG_COUNT
	.align		4
        /*003c*/ 	.byte	0x03, 0x1b
        /*003e*/ 	.short	0x00ff


	//----- nvinfo : EIATTR_EXIT_INSTR_OFFSETS
	.align		4
        /*0040*/ 	.byte	0x04, 0x1c
        /*0042*/ 	.short	(.L_17 - .L_16)


	//   ....[0]....
.L_16:
        /*0044*/ 	.word	0x000001e0


	//   ....[1]....
        /*0048*/ 	.word	0x00000200


	//----- nvinfo : EIATTR_REQNTID
	.align		4
.L_17:
        /*004c*/ 	.byte	0x04, 0x10
        /*004e*/ 	.short	(.L_19 - .L_18)
.L_18:
        /*0050*/ 	.word	0x00000100
        /*0054*/ 	.word	0x00000001
        /*0058*/ 	.word	0x00000001


	//----- nvinfo : EIATTR_CBANK_PARAM_SIZE
	.align		4
.L_19:
        /*005c*/ 	.byte	0x03, 0x19
        /*005e*/ 	.short	0x0014


	//----- nvinfo : EIATTR_PARAM_CBANK
	.align		4
        /*0060*/ 	.byte	0x04, 0x0a
        /*0062*/ 	.short	(.L_21 - .L_20)
	.align		4
.L_20:
        /*0064*/ 	.word	index@(.nv.constant0.triton_poi_fused_convolution_relu_40)
        /*0068*/ 	.short	0x0210
        /*006a*/ 	.short	0x0014


	//----- nvinfo : EIATTR_SW_WAR
	.align		4
.L_21:
        /*006c*/ 	.byte	0x04, 0x36
        /*006e*/ 	.short	(.L_23 - .L_22)
.L_22:
        /*0070*/ 	.word	0x00000008
.L_23:


//--------------------- .nv.callgraph             --------------------------
	.section	.nv.callgraph,"",@"SHT_CUDA_CALLGRAPH"
	.align	4
	.sectionentsize	8
	.align		4
        /*0000*/ 	.word	0x00000000
	.align		4
        /*0004*/ 	.word	0xffffffff
	.align		4
        /*0008*/ 	.word	0x00000000
	.align		4
        /*000c*/ 	.word	0xfffffffe
	.align		4
        /*0010*/ 	.word	0x00000000
	.align		4
        /*0014*/ 	.word	0xfffffffd
	.align		4
        /*0018*/ 	.word	0x00000000
	.align		4
        /*001c*/ 	.word	0xfffffffc


//--------------------- .text.triton_poi_fused_convolution_relu_40 --------------------------
	.section	.text.triton_poi_fused_convolution_relu_40,"ax",@progbits
	.align	128
        .global         triton_poi_fused_convolution_relu_40
        .type           triton_poi_fused_convolution_relu_40,@function
        .size           triton_poi_fused_convolution_relu_40,(.L_x_1 - triton_poi_fused_convolution_relu_40)
        .other          triton_poi_fused_convolution_relu_40,@"STO_CUDA_ENTRY STV_DEFAULT"
triton_poi_fused_convolution_relu_40:
.text.triton_poi_fused_convolution_relu_40:
[----:B------:R-:W0:Y:S02]  /*0000*/  LDC R1, c[0x0][0x28] ;  /* 0x00000a00ff017b82 */ /* 0x000e240000000800 */
[----:B------:R-:W1:Y:S01]  /*0010*/  S2R R0, SR_TID.X ;  /* 0x0000000000007919 */ /* 0x000e620000002100 */
[----:B------:R-:W2:Y:S01]  /*0020*/  LDC.64 R2, c[0x0][0x210] ;  /* 0x00008400ff027b82 */ /* 0x000ea20000000a00 */
[----:B------:R-:W-:Y:S01]  /*0030*/  ULDC.64 UR4, c[0x0][0x208] ;  /* 0x0000820000047ab9 */ /* 0x000fe20000000a00 */
[----:B------:R-:W3:Y:S06]  /*0040*/  S2R R7, SR_CTAID.X ;  /* 0x0000000000077919 */ /* 0x000eec0000002500 */
[----:B------:R-:W4:Y:S01]  /*0050*/  LDC.64 R4, c[0x0][0x218] ;  /* 0x00008600ff047b82 */ /* 0x000f220000000a00 */
[----:B-1----:R-:W-:-:S05]  /*0060*/  IMAD.SHL.U32 R0, R0, 0x2, RZ ;  /* 0x0000000200007824 */ /* 0x002fca00078e00ff */
[----:B------:R-:W-:-:S05]  /*0070*/  LOP3.LUT R0, R0, 0x1fe, RZ, 0xc0, !PT ;  /* 0x000001fe00007812 */ /* 0x000fca00078ec0ff */
[----:B---3--:R-:W-:-:S04]  /*0080*/  IMAD R7, R7, 0x200, R0 ;  /* 0x0000020007077824 */ /* 0x008fc800078e0200 */
[C---:B------:R-:W-:Y:S01]  /*0090*/  IMAD.HI R0, R7.reuse, 0x6aff5f81, RZ ;  /* 0x6aff5f8107007827 */ /* 0x040fe200078e02ff */
[----:B------:R-:W-:-:S03]  /*00a0*/  ISETP.GE.AND P2, PT, R7, 0x132400, PT ;  /* 0x001324000700780c */ /* 0x000fc60003f46270 */
[----:B--2---:R-:W-:Y:S01]  /*00b0*/  IMAD.WIDE R2, R7, 0x4, R2 ;  /* 0x0000000407027825 */ /* 0x004fe200078e0202 */
[----:B------:R-:W-:Y:S02]  /*00c0*/  SHF.R.U32.HI R9, RZ, 0x1f, R0 ;  /* 0x0000001fff097819 */ /* 0x000fe40000011600 */
[----:B------:R-:W-:Y:S02]  /*00d0*/  CS2R R6, SRZ ;  /* 0x0000000000067805 */ /* 0x000fe4000001ff00 */
[----:B------:R-:W-:-:S04]  /*00e0*/  LEA.HI.SX32 R9, R0, R9, 0x15 ;  /* 0x0000000900097211 */ /* 0x000fc800078faaff */
[----:B------:R-:W-:Y:S01]  /*00f0*/  LEA.HI R0, R9, R9, RZ, 0x6 ;  /* 0x0000000909007211 */ /* 0x000fe200078f30ff */
[----:B------:R-:W2:Y:S03]  /*0100*/  @!P2 LDG.E.64 R6, desc[UR4][R2.64] ;  /* 0x000000040206a981 */ /* 0x000ea6000c1e1b00 */
[----:B------:R-:W-:-:S05]  /*0110*/  LOP3.LUT R0, R0, 0xffffffc0, RZ, 0xc0, !PT ;  /* 0xffffffc000007812 */ /* 0x000fca00078ec0ff */
[----:B------:R-:W-:Y:S02]  /*0120*/  IMAD.IADD R9, R9, 0x1, -R0 ;  /* 0x0000000109097824 */ /* 0x000fe400078e0a00 */
[----:B------:R-:W-:Y:S02]  /*0130*/  IMAD.MOV.U32 R0, RZ, RZ, RZ ;  /* 0x000000ffff007224 */ /* 0x000fe400078e00ff */
[----:B----4-:R-:W-:-:S04]  /*0140*/  IMAD.WIDE R4, R9, 0x4, R4 ;  /* 0x0000000409047825 */ /* 0x010fc800078e0204 */
[----:B------:R-:W-:Y:S01]  /*0150*/  IMAD.MOV.U32 R9, RZ, RZ, RZ ;  /* 0x000000ffff097224 */ /* 0x000fe200078e00ff */
[----:B------:R-:W2:Y:S05]  /*0160*/  @!P2 LDG.E.EL R0, desc[UR4][R4.64] ;  /* 0x000000040400a981 */ /* 0x000eaa000c2e1900 */
[----:B------:R-:W3:Y:S01]  /*0170*/  @!P2 LDG.E.EL R9, desc[UR4][R4.64] ;  /* 0x000000040409a981 */ /* 0x000ee2000c2e1900 */
[----:B--2---:R-:W-:Y:S01]  /*0180*/  FADD R8, R0, R7 ;  /* 0x0000000700087221 */ /* 0x004fe20000000000 */
[----:B------:R-:W-:Y:S02]  /*0190*/  FSETP.GEU.AND P1, PT, R7, -R0, PT ;  /* 0x800000000700720b */ /* 0x000fe40003f2e000 */
[----:B---3--:R-:W-:Y:S01]  /*01a0*/  FSETP.GEU.AND P0, PT, R6, -R9, PT ;  /* 0x800000090600720b */ /* 0x008fe20003f0e000 */
[----:B------:R-:W-:Y:S01]  /*01b0*/  FADD R6, R9, R6 ;  /* 0x0000000609067221 */ /* 0x000fe20000000000 */
[----:B------:R-:W-:-:S04]  /*01c0*/  FSEL R7, R8, RZ, P1 ;  /* 0x000000ff08077208 */ /* 0x000fc80000800000 */
[----:B------:R-:W-:Y:S01]  /*01d0*/  FSEL R6, R6, RZ, P0 ;  /* 0x000000ff06067208 */ /* 0x000fe20000000000 */
[----:B------:R-:W-:Y:S06]  /*01e0*/  @P2 EXIT ;  /* 0x000000000000294d */ /* 0x000fec0003800000 */
[----:B------:R-:W-:Y:S01]  /*01f0*/  STG.E.64 desc[UR4][R2.64], R6 ;  /* 0x0000000602007986 */ /* 0x000fe2000c101b04 */
[----:B------:R-:W-:Y:S05]  /*0200*/  EXIT ;  /* 0x000000000000794d */ /* 0x000fea0003800000 */
.L_x_0:
[----:B------:R-:W-:-:S00]  /*0210*/  BRA `(.L_x_0) ;  /* 0xfffffffc00fc7947 */ /* 0x000fc0000383ffff */
[----:B------:R-:W-:-:S00]  /*0220*/  NOP ;  /* 0x0000000000007918 */ /* 0x000fc00000000000 */
        /* <DEDUP_REMOVED lines=13> */
.L_x_1:


//--------------------- .nv.constant0.triton_poi_fused_convolution_relu_40 --------------------------
	.section	.nv.constant0.triton_poi_fused_convolution_relu_40,"a",@progbits
	.sectionflags	@""
	.align	4
.nv.constant0.triton_poi_fused_convolution_relu_40:
	.zero		548
